	.headerflags	@"EF_CUDA_TEXMODE_UNIFIED EF_CUDA_64BIT_ADDRESS EF_CUDA_ACCELERATORS EF_CUDA_SM90 EF_CUDA_VIRTUAL_SM(EF_CUDA_SM90)"
	.elftype	@"ET_EXEC"


//--------------------- .nv.info                  --------------------------
	.section	.nv.info,"",@"SHT_CUDA_INFO"
	.align	4


	//----- nvinfo : EIATTR_REGCOUNT
	.align		4
        /*0000*/ 	.byte	0x04, 0x2f
        /*0002*/ 	.short	(.L_3 - .L_2)
	.align		4
.L_2:
        /*0004*/ 	.word	index@(triton_poi_fused__native_batch_norm_legit_no_training_17)
        /*0008*/ 	.word	0x00000012


	//----- nvinfo : EIATTR_MIN_STACK_SIZE
	.align		4
.L_3:
        /*000c*/ 	.byte	0x04, 0x12
        /*000e*/ 	.short	(.L_5 - .L_4)
	.align		4
.L_4:
        /*0010*/ 	.word	index@(triton_poi_fused__native_batch_norm_legit_no_training_17)
        /*0014*/ 	.word	0x00000000


	//----- nvinfo : EIATTR_FRAME_SIZE
	.align		4
.L_5:
        /*0018*/ 	.byte	0x04, 0x11
        /*001a*/ 	.short	(.L_7 - .L_6)
	.align		4
.L_6:
        /*001c*/ 	.word	index@(triton_poi_fused__native_batch_norm_legit_no_training_17)
        /*0020*/ 	.word	0x00000000


	//----- nvinfo : EIATTR_MIN_STACK_SIZE
	.align		4
.L_7:
        /*0024*/ 	.byte	0x04, 0x12
        /*0026*/ 	.short	(.L_9 - .L_8)
	.align		4
.L_8:
        /*0028*/ 	.word	index@(triton_poi_fused__native_batch_norm_legit_no_training_17)
        /*002c*/ 	.word	0x00000000
.L_9:


//--------------------- .nv.info.triton_poi_fused__native_batch_norm_legit_no_training_17 --------------------------
	.section	.nv.info.triton_poi_fused__native_batch_norm_legit_no_training_17,"",@"SHT_CUDA_INFO"
	.sectionflags	@""
	.align	4


	//----- nvinfo : EIATTR_CUDA_API_VERSION
	.align		4
        /*0000*/ 	.byte	0x04, 0x37
        /*0002*/ 	.short	(.L_11 - .L_10)
.L_10:
        /*0004*/ 	.word	0x0000007c


	//----- nvinfo : EIATTR_KPARAM_INFO
	.align		4
.L_11:
        /*0008*/ 	.byte	0x04, 0x17
        /*000a*/ 	.short	(.L_13 - .L_12)
.L_12:
        /*000c*/ 	.word	0x00000000
        /*0010*/ 	.short	0x0006
        /*0012*/ 	.short	0x0030
        /*0014*/ 	.byte	0x00, 0xf0, 0x11, 0x00


	//----- nvinfo : EIATTR_KPARAM_INFO
	.align		4
.L_13:
        /*0018*/ 	.byte	0x04, 0x17
        /*001a*/ 	.short	(.L_15 - .L_14)
.L_14:
        /*001c*/ 	.word	0x00000000
        /*0020*/ 	.short	0x0005
        /*0022*/ 	.short	0x0028
        /*0024*/ 	.byte	0x00, 0xf4, 0x21, 0x00


	//----- nvinfo : EIATTR_KPARAM_INFO
	.align		4
.L_15:
        /*0028*/ 	.byte	0x04, 0x17
        /*002a*/ 	.short	(.L_17 - .L_16)
.L_16:
        /*002c*/ 	.word	0x00000000
        /*0030*/ 	.short	0x0004
        /*0032*/ 	.short	0x0020
        /*0034*/ 	.byte	0x00, 0xf4, 0x21, 0x00


	//----- nvinfo : EIATTR_KPARAM_INFO
	.align		4
.L_17:
        /*0038*/ 	.byte	0x04, 0x17
        /*003a*/ 	.short	(.L_19 - .L_18)
.L_18:
        /*003c*/ 	.word	0x00000000
        /*0040*/ 	.short	0x0003
        /*0042*/ 	.short	0x0018
        /*0044*/ 	.byte	0x00, 0xf4, 0x21, 0x00


	//----- nvinfo : EIATTR_KPARAM_INFO
	.align		4
.L_19:
        /*0048*/ 	.byte	0x04, 0x17
        /*004a*/ 	.short	(.L_21 - .L_20)
.L_20:
        /*004c*/ 	.word	0x00000000
        /*0050*/ 	.short	0x0002
        /*0052*/ 	.short	0x0010
        /*0054*/ 	.byte	0x00, 0xf4, 0x21, 0x00


	//----- nvinfo : EIATTR_KPARAM_INFO
	.align		4
.L_21:
        /*0058*/ 	.byte	0x04, 0x17
        /*005a*/ 	.short	(.L_23 - .L_22)
.L_22:
        /*005c*/ 	.word	0x00000000
        /*0060*/ 	.short	0x0001
        /*0062*/ 	.short	0x0008
        /*0064*/ 	.byte	0x00, 0xf4, 0x21, 0x00


	//----- nvinfo : EIATTR_KPARAM_INFO
	.align		4
.L_23:
        /*0068*/ 	.byte	0x04, 0x17
        /*006a*/ 	.short	(.L_25 - .L_24)
.L_24:
        /*006c*/ 	.word	0x00000000
        /*0070*/ 	.short	0x0000
        /*0072*/ 	.short	0x0000
        /*0074*/ 	.byte	0x00, 0xf4, 0x21, 0x00


	//----- nvinfo : EIATTR_SPARSE_MMA_MASK
	.align		4
.L_25:
        /*0078*/ 	.byte	0x03, 0x50
        /*007a*/ 	.short	0x0000


	//----- nvinfo : EIATTR_MAXREG_COUNT
	.align		4
        /*007c*/ 	.byte	0x03, 0x1b
        /*007e*/ 	.short	0x00ff


	//----- nvinfo : EIATTR_EXIT_INSTR_OFFSETS
	.align		4
        /*0080*/ 	.byte	0x04, 0x1c
        /*0082*/ 	.short	(.L_27 - .L_26)


	//   ....[0]....
.L_26:
        /*0084*/ 	.word	0x000002e0


	//   ....[1]....
        /*0088*/ 	.word	0x00000300


	//----- nvinfo : EIATTR_REQNTID
	.align		4
.L_27:
        /*008c*/ 	.byte	0x04, 0x10
        /*008e*/ 	.short	(.L_29 - .L_28)
.L_28:
        /*0090*/ 	.word	0x00000080
        /*0094*/ 	.word	0x00000001
        /*0098*/ 	.word	0x00000001


	//----- nvinfo : EIATTR_CBANK_PARAM_SIZE
	.align		4
.L_29:
        /*009c*/ 	.byte	0x03, 0x19
        /*009e*/ 	.short	0x0034


	//----- nvinfo : EIATTR_PARAM_CBANK
	.align		4
        /*00a0*/ 	.byte	0x04, 0x0a
        /*00a2*/ 	.short	(.L_31 - .L_30)
	.align		4
.L_30:
        /*00a4*/ 	.word	index@(.nv.constant0.triton_poi_fused__native_batch_norm_legit_no_training_17)
        /*00a8*/ 	.short	0x0210
        /*00aa*/ 	.short	0x0034


	//----- nvinfo : EIATTR_SW_WAR
	.align		4
.L_31:
        /*00ac*/ 	.byte	0x04, 0x36
        /*00ae*/ 	.short	(.L_33 - .L_32)
.L_32:
        /*00b0*/ 	.word	0x00000008
.L_33:


//--------------------- .nv.callgraph             --------------------------
	.section	.nv.callgraph,"",@"SHT_CUDA_CALLGRAPH"
	.align	4
	.sectionentsize	8
	.align		4
        /*0000*/ 	.word	0x00000000
	.align		4
        /*0004*/ 	.word	0xffffffff
	.align		4
        /*0008*/ 	.word	0x00000000
	.align		4
        /*000c*/ 	.word	0xfffffffe
	.align		4
        /*0010*/ 	.word	0x00000000
	.align		4
        /*0014*/ 	.word	0xfffffffd
	.align		4
        /*0018*/ 	.word	0x00000000
	.align		4
        /*001c*/ 	.word	0xfffffffc


//--------------------- .nv.constant4             --------------------------
	.section	.nv.constant4,"a",@progbits
	.align	8
	.align		8
.nv.constant4:
        /*0000*/ 	.dword	_$_str
	.align		8
        /*0008*/ 	.dword	_$_str_$_2


//--------------------- .text.triton_poi_fused__native_batch_norm_legit_no_training_17 --------------------------
	.section	.text.triton_poi_fused__native_batch_norm_legit_no_training_17,"ax",@progbits
	.align	128
        .global         triton_poi_fused__native_batch_norm_legit_no_training_17
        .type           triton_poi_fused__native_batch_norm_legit_no_training_17,@function
        .size           triton_poi_fused__native_batch_norm_legit_no_training_17,(.L_x_1 - triton_poi_fused__native_batch_norm_legit_no_training_17)
        .other          triton_poi_fused__native_batch_norm_legit_no_training_17,@"STO_CUDA_ENTRY STV_DEFAULT"
triton_poi_fused__native_batch_norm_legit_no_training_17:
.text.triton_poi_fused__native_batch_norm_legit_no_training_17:
[----:B------:R-:W0:Y:S01]  /*0000*/  LDC R1, c[0x0][0x28] ;  /* 0x00000a00ff017b82 */ /* 0x000e220000000800 */
[----:B------:R-:W1:Y:S07]  /*0010*/  S2R R0, SR_TID.X ;  /* 0x0000000000007919 */ /* 0x000e6e0000002100 */
[----:B------:R-:W2:Y:S01]  /*0020*/  LDC.64 R8, c[0x0][0x220] ;  /* 0x00008800ff087b82 */ /* 0x000ea20000000a00 */
[----:B------:R-:W-:Y:S01]  /*0030*/  HFMA2.MMA R14, -RZ, RZ, 0, 0 ;  /* 0x00000000ff0e7435 */ /* 0x000fe200000001ff */
[----:B------:R-:W-:Y:S01]  /*0040*/  ULDC.64 UR4, c[0x0][0x208] ;  /* 0x0000820000047ab9 */ /* 0x000fe20000000a00 */
[----:B------:R-:W3:Y:S05]  /*0050*/  S2R R3, SR_CTAID.X ;  /* 0x0000000000037919 */ /* 0x000eea0000002500 */
[----:B------:R-:W4:Y:S08]  /*0060*/  LDC.64 R4, c[0x0][0x210] ;  /* 0x00008400ff047b82 */ /* 0x000f300000000a00 */
[----:B------:R-:W5:Y:S08]  /*0070*/  LDC.64 R6, c[0x0][0x218] ;  /* 0x00008600ff067b82 */ /* 0x000f700000000a00 */
[----:B------:R-:W5:Y:S01]  /*0080*/  LDC.64 R10, c[0x0][0x228] ;  /* 0x00008a00ff0a7b82 */ /* 0x000f620000000a00 */
[----:B-1----:R-:W-:-:S07]  /*0090*/  LOP3.LUT R0, R0, 0x7f, RZ, 0xc0, !PT ;  /* 0x0000007f00007812 */ /* 0x002fce00078ec0ff */
[----:B------:R-:W1:Y:S01]  /*00a0*/  LDC.64 R12, c[0x0][0x230] ;  /* 0x00008c00ff0c7b82 */ /* 0x000e620000000a00 */
[----:B---3--:R-:W-:Y:S02]  /*00b0*/  SHF.R.S32.HI R2, RZ, 0x18, R3 ;  /* 0x00000018ff027819 */ /* 0x008fe40000011403 */
[----:B------:R-:W-:Y:S02]  /*00c0*/  LEA R0, R3, R0, 0x7 ;  /* 0x0000000003007211 */ /* 0x000fe400078e38ff */
[----:B------:R-:W-:Y:S02]  /*00d0*/  SGXT R3, R2, 0x1 ;  /* 0x000000010203781a */ /* 0x000fe40000000200 */
[----:B------:R-:W-:Y:S02]  /*00e0*/  ISETP.GE.AND P2, PT, R0, 0x80, PT ;  /* 0x000000800000780c */ /* 0x000fe40003f46270 */
[----:B------:R-:W-:-:S04]  /*00f0*/  LEA.HI R3, R3, R0, RZ, 0x5 ;  /* 0x0000000003037211 */ /* 0x000fc800078f28ff */
[----:B------:R-:W-:-:S04]  /*0100*/  LOP3.LUT R3, R3, 0xffffffe0, RZ, 0xc0, !PT ;  /* 0xffffffe003037812 */ /* 0x000fc800078ec0ff */
[----:B------:R-:W-:-:S05]  /*0110*/  IADD3 R15, R0, -R3, RZ ;  /* 0x80000003000f7210 */ /* 0x000fca0007ffe0ff */
[----:B--2---:R-:W-:-:S05]  /*0120*/  IMAD.WIDE R8, R15, 0x4, R8 ;  /* 0x000000040f087825 */ /* 0x004fca00078e0208 */
[----:B------:R2:W3:Y:S01]  /*0130*/  @!P2 LDG.E.EL R14, desc[UR4][R8.64] ;  /* 0x00000004080ea981 */ /* 0x0004e2000c2e1900 */
[----:B------:R-:W-:Y:S01]  /*0140*/  CS2R R2, SRZ ;  /* 0x0000000000027805 */ /* 0x000fe2000001ff00 */
[----:B----4-:R-:W-:-:S04]  /*0150*/  IMAD.WIDE R4, R0, 0x4, R4 ;  /* 0x0000000400047825 */ /* 0x010fc800078e0204 */
[C---:B-----5:R-:W-:Y:S01]  /*0160*/  IMAD.WIDE R6, R15.reuse, 0x4, R6 ;  /* 0x000000040f067825 */ /* 0x060fe200078e0206 */
[----:B------:R4:W5:Y:S03]  /*0170*/  @!P2 LDG.E R2, desc[UR4][R4.64] ;  /* 0x000000040402a981 */ /* 0x000966000c1e1900 */
[C---:B0-2---:R-:W-:Y:S01]  /*0180*/  IMAD.WIDE R8, R15.reuse, 0x4, R10 ;  /* 0x000000040f087825 */ /* 0x045fe200078e020a */
[----:B------:R0:W5:Y:S03]  /*0190*/  @!P2 LDG.E.EL R3, desc[UR4][R6.64] ;  /* 0x000000040603a981 */ /* 0x000166000c2e1900 */
[----:B-1----:R-:W-:Y:S01]  /*01a0*/  IMAD.WIDE R10, R15, 0x4, R12 ;  /* 0x000000040f0a7825 */ /* 0x002fe200078e020c */
[----:B------:R-:W-:Y:S01]  /*01b0*/  CS2R R12, SRZ ;  /* 0x00000000000c7805 */ /* 0x000fe2000001ff00 */
[----:B----4-:R-:W1:Y:S05]  /*01c0*/  LDC.64 R4, c[0x0][0x238] ;  /* 0x00008e00ff047b82 */ /* 0x010e6a0000000a00 */
[----:B------:R-:W2:Y:S04]  /*01d0*/  @!P2 LDG.E.EL R12, desc[UR4][R8.64] ;  /* 0x00000004080ca981 */ /* 0x000ea8000c2e1900 */
[----:B------:R-:W2:Y:S01]  /*01e0*/  @!P2 LDG.E.EL R13, desc[UR4][R10.64] ;  /* 0x000000040a0da981 */ /* 0x000ea2000c2e1900 */
[----:B0-----:R-:W-:Y:S01]  /*01f0*/  MOV R6, 0x3e800000 ;  /* 0x3e80000000067802 */ /* 0x001fe20000000f00 */
[----:B---3--:R-:W-:-:S04]  /*0200*/  FADD R14, R14, 0.0010000000474974513054 ;  /* 0x3a83126f0e0e7421 */ /* 0x008fc80000000000 */
[----:B------:R-:W0:Y:S01]  /*0210*/  MUFU.SQRT R15, R14 ;  /* 0x0000000e000f7308 */ /* 0x000e220000002000 */
[----:B-----5:R-:W-:Y:S01]  /*0220*/  FADD R2, -R3, R2 ;  /* 0x0000000203027221 */ /* 0x020fe20000000100 */
[C---:B0-----:R-:W-:Y:S02]  /*0230*/  FSETP.GT.AND P0, PT, R15.reuse, 8.50705917302346158658e+37, PT ;  /* 0x7e8000000f00780b */ /* 0x041fe40003f04000 */
[----:B------:R-:W-:Y:S02]  /*0240*/  FSETP.GEU.AND P1, PT, R15, 1.175494350822287508e-38, PT ;  /* 0x008000000f00780b */ /* 0x000fe40003f2e000 */
[----:B------:R-:W-:-:S09]  /*0250*/  FSEL R6, R6, 1, P0 ;  /* 0x3f80000006067808 */ /* 0x000fd20000000000 */
[----:B------:R-:W-:Y:S02]  /*0260*/  @P0 FMUL R15, R15, 0.25 ;  /* 0x3e8000000f0f0820 */ /* 0x000fe40000400000 */
[----:B------:R-:W-:Y:S02]  /*0270*/  @!P1 FMUL R6, R6, 16777216 ;  /* 0x4b80000006069820 */ /* 0x000fe40000400000 */
[----:B------:R-:W-:-:S06]  /*0280*/  @!P1 FMUL R15, R15, 16777216 ;  /* 0x4b8000000f0f9820 */ /* 0x000fcc0000400000 */
[----:B------:R-:W0:Y:S02]  /*0290*/  MUFU.RCP R15, R15 ;  /* 0x0000000f000f7308 */ /* 0x000e240000001000 */
[----:B0-----:R-:W-:-:S04]  /*02a0*/  FMUL R3, R15, R6 ;  /* 0x000000060f037220 */ /* 0x001fc80000400000 */
[----:B------:R-:W-:Y:S01]  /*02b0*/  FMUL R6, R2, R3 ;  /* 0x0000000302067220 */ /* 0x000fe20000400000 */
[----:B-1----:R-:W-:-:S04]  /*02c0*/  IMAD.WIDE R2, R0, 0x4, R4 ;  /* 0x0000000400027825 */ /* 0x002fc800078e0204 */
[----:B--2---:R-:W-:Y:S01]  /*02d0*/  FFMA R13, R6, R12, R13 ;  /* 0x0000000c060d7223 */ /* 0x004fe2000000000d */
[----:B------:R-:W-:Y:S06]  /*02e0*/  @P2 EXIT ;  /* 0x000000000000294d */ /* 0x000fec0003800000 */
[----:B------:R-:W-:Y:S01]  /*02f0*/  STG.E desc[UR4][R2.64], R13 ;  /* 0x0000000d02007986 */ /* 0x000fe2000c101904 */
[----:B------:R-:W-:Y:S05]  /*0300*/  EXIT ;  /* 0x000000000000794d */ /* 0x000fea0003800000 */
.L_x_0:
[----:B------:R-:W-:-:S00]  /*0310*/  BRA `(.L_x_0) ;  /* 0xfffffffc00fc7947 */ /* 0x000fc0000383ffff */
[----:B------:R-:W-:-:S00]  /*0320*/  NOP ;  /* 0x0000000000007918 */ /* 0x000fc00000000000 */
        /* <DEDUP_REMOVED lines=13> */
.L_x_1:


//--------------------- .nv.global.init           --------------------------
	.section	.nv.global.init,"aw",@progbits
.nv.global.init:
	.type		_$_str,@object
	.size		_$_str,(_$_str_$_2 - _$_str)
_$_str:
        /*0000*/ 	.byte	0x5f, 0x5f, 0x43, 0x55, 0x44, 0x41, 0x5f, 0x46, 0x54, 0x5a, 0x00
	.type		_$_str_$_2,@object
	.size		_$_str_$_2,(.L_1 - _$_str_$_2)
_$_str_$_2:
        /*000b*/ 	.byte	0x5f, 0x5f, 0x43, 0x55, 0x44, 0x41, 0x5f, 0x50, 0x52, 0x45, 0x43, 0x5f, 0x53, 0x51, 0x52, 0x54
        /*001b*/ 	.byte	0x00
.L_1:


//--------------------- .nv.constant0.triton_poi_fused__native_batch_norm_legit_no_training_17 --------------------------
	.section	.nv.constant0.triton_poi_fused__native_batch_norm_legit_no_training_17,"a",@progbits
	.sectionflags	@""
	.align	4
.nv.constant0.triton_poi_fused__native_batch_norm_legit_no_training_17:
	.zero		580
